	.headerflags	@"EF_CUDA_TEXMODE_UNIFIED EF_CUDA_64BIT_ADDRESS EF_CUDA_ACCELERATORS EF_CUDA_SM90 EF_CUDA_VIRTUAL_SM(EF_CUDA_SM90)"
	.elftype	@"ET_EXEC"


//--------------------- .nv.info                  --------------------------
	.section	.nv.info,"",@"SHT_CUDA_INFO"
	.align	4


	//----- nvinfo : EIATTR_REGCOUNT
	.align		4
        /*0000*/ 	.byte	0x04, 0x2f
        /*0002*/ 	.short	(.L_1 - .L_0)
	.align		4
.L_0:
        /*0004*/ 	.word	index@(triton_poi_fused_add_0)
        /*0008*/ 	.word	0x00000011


	//----- nvinfo : EIATTR_MIN_STACK_SIZE
	.align		4
.L_1:
        /*000c*/ 	.byte	0x04, 0x12
        /*000e*/ 	.short	(.L_3 - .L_2)
	.align		4
.L_2:
        /*0010*/ 	.word	index@(triton_poi_fused_add_0)
        /*0014*/ 	.word	0x00000000


	//----- nvinfo : EIATTR_FRAME_SIZE
	.align		4
.L_3:
        /*0018*/ 	.byte	0x04, 0x11
        /*001a*/ 	.short	(.L_5 - .L_4)
	.align		4
.L_4:
        /*001c*/ 	.word	index@(triton_poi_fused_add_0)
        /*0020*/ 	.word	0x00000000


	//----- nvinfo : EIATTR_MIN_STACK_SIZE
	.align		4
.L_5:
        /*0024*/ 	.byte	0x04, 0x12
        /*0026*/ 	.short	(.L_7 - .L_6)
	.align		4
.L_6:
        /*0028*/ 	.word	index@(triton_poi_fused_add_0)
        /*002c*/ 	.word	0x00000000
.L_7:


//--------------------- .nv.info.triton_poi_fused_add_0 --------------------------
	.section	.nv.info.triton_poi_fused_add_0,"",@"SHT_CUDA_INFO"
	.sectionflags	@""
	.align	4


	//----- nvinfo : EIATTR_CUDA_API_VERSION
	.align		4
        /*0000*/ 	.byte	0x04, 0x37
        /*0002*/ 	.short	(.L_9 - .L_8)
.L_8:
        /*0004*/ 	.word	0x0000007c


	//----- nvinfo : EIATTR_KPARAM_INFO
	.align		4
.L_9:
        /*0008*/ 	.byte	0x04, 0x17
        /*000a*/ 	.short	(.L_11 - .L_10)
.L_10:
        /*000c*/ 	.word	0x00000000
        /*0010*/ 	.short	0x0002
        /*0012*/ 	.short	0x0010
        /*0014*/ 	.byte	0x00, 0xf0, 0x11, 0x00


	//----- nvinfo : EIATTR_KPARAM_INFO
	.align		4
.L_11:
        /*0018*/ 	.byte	0x04, 0x17
        /*001a*/ 	.short	(.L_13 - .L_12)
.L_12:
        /*001c*/ 	.word	0x00000000
        /*0020*/ 	.short	0x0001
        /*0022*/ 	.short	0x0008
        /*0024*/ 	.byte	0x00, 0xf4, 0x21, 0x00


	//----- nvinfo : EIATTR_KPARAM_INFO
	.align		4
.L_13:
        /*0028*/ 	.byte	0x04, 0x17
        /*002a*/ 	.short	(.L_15 - .L_14)
.L_14:
        /*002c*/ 	.word	0x00000000
        /*0030*/ 	.short	0x0000
        /*0032*/ 	.short	0x0000
        /*0034*/ 	.byte	0x00, 0xf4, 0x21, 0x00


	//----- nvinfo : EIATTR_SPARSE_MMA_MASK
	.align		4
.L_15:
        /*0038*/ 	.byte	0x03, 0x50
        /*003a*/ 	.short	0x0000


	//----- nvinfo : EIATTR_MAXREG_COUNT
	.align		4
        /*003c*/ 	.byte	0x03, 0x1b
        /*003e*/ 	.short	0x00ff


	//----- nvinfo : EIATTR_EXIT_INSTR_OFFSETS
	.align		4
        /*0040*/ 	.byte	0x04, 0x1c
        /*0042*/ 	.short	(.L_17 - .L_16)


	//   ....[0]....
.L_16:
        /*0044*/ 	.word	0x000003b0


	//   ....[1]....
        /*0048*/ 	.word	0x000003d0


	//----- nvinfo : EIATTR_REQNTID
	.align		4
.L_17:
        /*004c*/ 	.byte	0x04, 0x10
        /*004e*/ 	.short	(.L_19 - .L_18)
.L_18:
        /*0050*/ 	.word	0x00000080
        /*0054*/ 	.word	0x00000001
        /*0058*/ 	.word	0x00000001


	//----- nvinfo : EIATTR_CBANK_PARAM_SIZE
	.align		4
.L_19:
        /*005c*/ 	.byte	0x03, 0x19
        /*005e*/ 	.short	0x0014


	//----- nvinfo : EIATTR_PARAM_CBANK
	.align		4
        /*0060*/ 	.byte	0x04, 0x0a
        /*0062*/ 	.short	(.L_21 - .L_20)
	.align		4
.L_20:
        /*0064*/ 	.word	index@(.nv.constant0.triton_poi_fused_add_0)
        /*0068*/ 	.short	0x0210
        /*006a*/ 	.short	0x0014


	//----- nvinfo : EIATTR_SW_WAR
	.align		4
.L_21:
        /*006c*/ 	.byte	0x04, 0x36
        /*006e*/ 	.short	(.L_23 - .L_22)
.L_22:
        /*0070*/ 	.word	0x00000008
.L_23:


//--------------------- .nv.callgraph             --------------------------
	.section	.nv.callgraph,"",@"SHT_CUDA_CALLGRAPH"
	.align	4
	.sectionentsize	8
	.align		4
        /*0000*/ 	.word	0x00000000
	.align		4
        /*0004*/ 	.word	0xffffffff
	.align		4
        /*0008*/ 	.word	0x00000000
	.align		4
        /*000c*/ 	.word	0xfffffffe
	.align		4
        /*0010*/ 	.word	0x00000000
	.align		4
        /*0014*/ 	.word	0xfffffffd
	.align		4
        /*0018*/ 	.word	0x00000000
	.align		4
        /*001c*/ 	.word	0xfffffffc


//--------------------- .text.triton_poi_fused_add_0 --------------------------
	.section	.text.triton_poi_fused_add_0,"ax",@progbits
	.align	128
        .global         triton_poi_fused_add_0
        .type           triton_poi_fused_add_0,@function
        .size           triton_poi_fused_add_0,(.L_x_1 - triton_poi_fused_add_0)
        .other          triton_poi_fused_add_0,@"STO_CUDA_ENTRY STV_DEFAULT"
triton_poi_fused_add_0:
.text.triton_poi_fused_add_0:
[----:B------:R-:W0:Y:S02]  /*0000*/  LDC R1, c[0x0][0x28] ;  /* 0x00000a00ff017b82 */ /* 0x000e240000000800 */
[----:B------:R-:W1:Y:S01]  /*0010*/  S2R R0, SR_TID.X ;  /* 0x0000000000007919 */ /* 0x000e620000002100 */
[----:B------:R-:W2:Y:S01]  /*0020*/  LDC.64 R2, c[0x0][0x210] ;  /* 0x00008400ff027b82 */ /* 0x000ea20000000a00 */
[----:B------:R-:W-:Y:S01]  /*0030*/  CS2R R10, SRZ ;  /* 0x00000000000a7805 */ /* 0x000fe2000001ff00 */
[----:B------:R-:W-:Y:S01]  /*0040*/  IMAD.MOV.U32 R12, RZ, RZ, RZ ;  /* 0x000000ffff0c7224 */ /* 0x000fe200078e00ff */
[----:B------:R-:W3:Y:S01]  /*0050*/  S2R R5, SR_CTAID.X ;  /* 0x0000000000057919 */ /* 0x000ee20000002500 */
[----:B------:R-:W-:Y:S01]  /*0060*/  ULDC.64 UR4, c[0x0][0x208] ;  /* 0x0000820000047ab9 */ /* 0x000fe20000000a00 */
[----:B-1----:R-:W-:Y:S01]  /*0070*/  IMAD.SHL.U32 R0, R0, 0x2, RZ ;  /* 0x0000000200007824 */ /* 0x002fe200078e00ff */
[----:B---3--:R-:W-:-:S04]  /*0080*/  SHF.R.S32.HI R9, RZ, 0x17, R5 ;  /* 0x00000017ff097819 */ /* 0x008fc80000011405 */
[----:B------:R-:W-:Y:S02]  /*0090*/  LOP3.LUT R0, R0, 0xfe, RZ, 0xc0, !PT ;  /* 0x000000fe00007812 */ /* 0x000fe400078ec0ff */
[----:B------:R-:W-:-:S03]  /*00a0*/  SGXT R9, R9, 0x1 ;  /* 0x000000010909781a */ /* 0x000fc60000000200 */
[----:B------:R-:W-:-:S05]  /*00b0*/  IMAD R0, R5, 0x100, R0 ;  /* 0x0000010005007824 */ /* 0x000fca00078e0200 */
[----:B------:R-:W-:Y:S02]  /*00c0*/  LEA.HI R4, R9, R0, RZ, 0x4 ;  /* 0x0000000009047211 */ /* 0x000fe400078f20ff */
[----:B------:R-:W-:Y:S02]  /*00d0*/  ISETP.GE.AND P1, PT, R0, 0x800, PT ;  /* 0x000008000000780c */ /* 0x000fe40003f26270 */
[----:B------:R-:W-:-:S04]  /*00e0*/  SHF.R.S32.HI R4, RZ, 0x4, R4 ;  /* 0x00000004ff047819 */ /* 0x000fc80000011404 */
[----:B------:R-:W-:Y:S01]  /*00f0*/  SHF.L.U32 R5, R4, 0x1, RZ ;  /* 0x0000000104057819 */ /* 0x000fe200000006ff */
[----:B------:R-:W-:-:S04]  /*0100*/  HFMA2.MMA R4, -RZ, RZ, 0, 0 ;  /* 0x00000000ff047435 */ /* 0x000fc800000001ff */
[----:B--2---:R-:W-:-:S05]  /*0110*/  IMAD.WIDE R2, R5, 0x4, R2 ;  /* 0x0000000405027825 */ /* 0x004fca00078e0202 */
[----:B------:R-:W2:Y:S04]  /*0120*/  @!P1 LDG.E.EL R11, desc[UR4][R2.64+0x4] ;  /* 0x00000404020b9981 */ /* 0x000ea8000c2e1900 */
[----:B------:R-:W3:Y:S04]  /*0130*/  @!P1 LDG.E.EL R12, desc[UR4][R2.64+0x4] ;  /* 0x00000404020c9981 */ /* 0x000ee8000c2e1900 */
[----:B------:R-:W4:Y:S04]  /*0140*/  @!P1 LDG.E.EL R10, desc[UR4][R2.64] ;  /* 0x00000004020a9981 */ /* 0x000f28000c2e1900 */
[----:B------:R1:W5:Y:S01]  /*0150*/  @!P1 LDG.E.EL R4, desc[UR4][R2.64] ;  /* 0x0000000402049981 */ /* 0x000362000c2e1900 */
[----:B------:R-:W-:-:S04]  /*0160*/  SHF.R.S32.HI R5, RZ, 0x1f, R0 ;  /* 0x0000001fff057819 */ /* 0x000fc80000011400 */
[----:B------:R-:W-:-:S04]  /*0170*/  LEA.HI R6, R5, R0, RZ, 0x2 ;  /* 0x0000000005067211 */ /* 0x000fc800078f10ff */
[----:B------:R-:W-:Y:S01]  /*0180*/  SHF.R.S32.HI R5, RZ, 0x2, R6 ;  /* 0x00000002ff057819 */ /* 0x000fe20000011406 */
[----:B-1----:R-:W1:Y:S03]  /*0190*/  LDC.64 R2, c[0x0][0x218] ;  /* 0x00008600ff027b82 */ /* 0x002e660000000a00 */
[----:B------:R-:W-:-:S04]  /*01a0*/  LEA.HI R7, R5, R5, RZ, 0x2 ;  /* 0x0000000505077211 */ /* 0x000fc800078f10ff */
[----:B------:R-:W-:Y:S02]  /*01b0*/  LOP3.LUT R8, R7, 0xfffffffc, RZ, 0xc0, !PT ;  /* 0xfffffffc07087812 */ /* 0x000fe400078ec0ff */
[----:B------:R-:W-:-:S03]  /*01c0*/  LOP3.LUT R7, R6, 0xfffffffc, RZ, 0xc0, !PT ;  /* 0xfffffffc06077812 */ /* 0x000fc600078ec0ff */
[----:B------:R-:W-:Y:S01]  /*01d0*/  IMAD.IADD R8, R5, 0x1, -R8 ;  /* 0x0000000105087824 */ /* 0x000fe200078e0a08 */
[----:B------:R-:W-:Y:S01]  /*01e0*/  IADD3 R5, R0, 0x1, RZ ;  /* 0x0000000100057810 */ /* 0x000fe20007ffe0ff */
[----:B------:R-:W-:-:S03]  /*01f0*/  IMAD.IADD R7, R0, 0x1, -R7 ;  /* 0x0000000100077824 */ /* 0x000fc600078e0a07 */
[----:B------:R-:W-:Y:S02]  /*0200*/  LEA.HI R9, R9, R5, RZ, 0x2 ;  /* 0x0000000509097211 */ /* 0x000fe400078f10ff */
[----:B------:R-:W-:Y:S02]  /*0210*/  ISETP.GE.AND P0, PT, R8, RZ, PT ;  /* 0x000000ff0800720c */ /* 0x000fe40003f06270 */
[----:B------:R-:W-:Y:S02]  /*0220*/  LOP3.LUT R6, R9, 0xfffffffc, RZ, 0xc0, !PT ;  /* 0xfffffffc09067812 */ /* 0x000fe400078ec0ff */
[----:B------:R-:W-:Y:S01]  /*0230*/  IADD3 R13, R8, 0x4, RZ ;  /* 0x00000004080d7810 */ /* 0x000fe20007ffe0ff */
[----:B-1----:R-:W-:Y:S01]  /*0240*/  IMAD.WIDE R2, R0, 0x4, R2 ;  /* 0x0000000400027825 */ /* 0x002fe200078e0202 */
[----:B------:R-:W-:Y:S02]  /*0250*/  I2FP.F32.S32 R7, R7 ;  /* 0x0000000700077245 */ /* 0x000fe40000201400 */
[----:B------:R-:W-:Y:S01]  /*0260*/  I2FP.F32.U32 R14, R13 ;  /* 0x0000000d000e7245 */ /* 0x000fe20000201000 */
[----:B------:R-:W-:Y:S01]  /*0270*/  IMAD.IADD R6, R5, 0x1, -R6 ;  /* 0x0000000105067824 */ /* 0x000fe200078e0a06 */
[----:B------:R-:W-:-:S02]  /*0280*/  I2FP.F32.S32 R8, R8 ;  /* 0x0000000800087245 */ /* 0x000fc40000201400 */
[----:B------:R-:W-:Y:S02]  /*0290*/  FSEL R7, R14, R7, !P0 ;  /* 0x000000070e077208 */ /* 0x000fe40004000000 */
[----:B------:R-:W-:Y:S01]  /*02a0*/  @P0 I2FP.F32.S32 R14, R6 ;  /* 0x00000006000e0245 */ /* 0x000fe20000201400 */
[----:B--2---:R-:W-:Y:S01]  /*02b0*/  FADD R6, RZ, -R11 ;  /* 0x8000000bff067221 */ /* 0x004fe20000000000 */
[----:B---3--:R-:W-:-:S03]  /*02c0*/  FADD R11, RZ, -R12 ;  /* 0x8000000cff0b7221 */ /* 0x008fc60000000000 */
[----:B------:R-:W-:Y:S01]  /*02d0*/  FADD R6, R7, R6 ;  /* 0x0000000607067221 */ /* 0x000fe20000000000 */
[----:B----4-:R-:W-:Y:S01]  /*02e0*/  FADD R5, RZ, -R10 ;  /* 0x8000000aff057221 */ /* 0x010fe20000000000 */
[----:B------:R-:W-:Y:S02]  /*02f0*/  FADD R11, R14, R11 ;  /* 0x0000000b0e0b7221 */ /* 0x000fe40000000000 */
[----:B------:R-:W-:Y:S01]  /*0300*/  FMUL R6, R6, 0.25 ;  /* 0x3e80000006067820 */ /* 0x000fe20000400000 */
[----:B-----5:R-:W-:Y:S01]  /*0310*/  FADD R9, RZ, -R4 ;  /* 0x80000004ff097221 */ /* 0x020fe20000000000 */
[----:B------:R-:W-:Y:S01]  /*0320*/  FADD R5, R8, R5 ;  /* 0x0000000508057221 */ /* 0x000fe20000000000 */
[----:B------:R-:W-:Y:S01]  /*0330*/  FMUL R11, R11, 0.25 ;  /* 0x3e8000000b0b7820 */ /* 0x000fe20000400000 */
[----:B------:R-:W-:Y:S01]  /*0340*/  FMUL R6, R6, R6 ;  /* 0x0000000606067220 */ /* 0x000fe20000400000 */
[----:B------:R-:W-:Y:S01]  /*0350*/  FADD R9, R8, R9 ;  /* 0x0000000908097221 */ /* 0x000fe20000000000 */
[----:B------:R-:W-:Y:S01]  /*0360*/  FMUL R5, R5, 0.25 ;  /* 0x3e80000005057820 */ /* 0x000fe20000400000 */
[----:B------:R-:W-:-:S02]  /*0370*/  FMUL R4, R11, R11 ;  /* 0x0000000b0b047220 */ /* 0x000fc40000400000 */
[----:B------:R-:W-:Y:S01]  /*0380*/  FMUL R9, R9, 0.25 ;  /* 0x3e80000009097820 */ /* 0x000fe20000400000 */
[----:B------:R-:W-:-:S03]  /*0390*/  FFMA R6, R5, R5, R6 ;  /* 0x0000000505067223 */ /* 0x000fc60000000006 */
[----:B------:R-:W-:Y:S01]  /*03a0*/  FFMA R7, R9, R9, R4 ;  /* 0x0000000909077223 */ /* 0x000fe20000000004 */
[----:B------:R-:W-:Y:S06]  /*03b0*/  @P1 EXIT ;  /* 0x000000000000194d */ /* 0x000fec0003800000 */
[----:B------:R-:W-:Y:S01]  /*03c0*/  STG.E.64 desc[UR4][R2.64], R6 ;  /* 0x0000000602007986 */ /* 0x000fe2000c101b04 */
[----:B------:R-:W-:Y:S05]  /*03d0*/  EXIT ;  /* 0x000000000000794d */ /* 0x000fea0003800000 */
.L_x_0:
[----:B------:R-:W-:-:S00]  /*03e0*/  BRA `(.L_x_0) ;  /* 0xfffffffc00fc7947 */ /* 0x000fc0000383ffff */
[----:B------:R-:W-:-:S00]  /*03f0*/  NOP ;  /* 0x0000000000007918 */ /* 0x000fc00000000000 */
        /* <DEDUP_REMOVED lines=8> */
.L_x_1:


//--------------------- .nv.constant0.triton_poi_fused_add_0 --------------------------
	.section	.nv.constant0.triton_poi_fused_add_0,"a",@progbits
	.sectionflags	@""
	.align	4
.nv.constant0.triton_poi_fused_add_0:
	.zero		548
